//
// Generated by NVIDIA NVVM Compiler
//
// Compiler Build ID: CL-36424714
// Cuda compilation tools, release 13.0, V13.0.88
// Based on NVVM 20.0.0
//

.version 9.0
.target sm_100
.address_size 64

	// .globl	_Z12_init_levelsPii

.visible .entry _Z12_init_levelsPii(
	.param .u64 .ptr .align 1 _Z12_init_levelsPii_param_0,
	.param .u32 _Z12_init_levelsPii_param_1
)
{
	.reg .pred 	%p<2>;
	.reg .b32 	%r<7>;
	.reg .b64 	%rd<5>;

	ld.param.u64 	%rd1, [_Z12_init_levelsPii_param_0];
	ld.param.u32 	%r2, [_Z12_init_levelsPii_param_1];
	mov.u32 	%r3, %ctaid.x;
	mov.u32 	%r4, %ntid.x;
	mov.u32 	%r5, %tid.x;
	mad.lo.s32 	%r1, %r3, %r4, %r5;
	setp.ge.s32 	%p1, %r1, %r2;
	@%p1 bra 	$L__BB0_2;
	cvta.to.global.u64 	%rd2, %rd1;
	mul.wide.s32 	%rd3, %r1, 4;
	add.s64 	%rd4, %rd2, %rd3;
	mov.b32 	%r6, 1061109567;
	st.global.u32 	[%rd4], %r6;
$L__BB0_2:
	ret;

}
	// .globl	_Z13_clear_bitmapPhi
.visible .entry _Z13_clear_bitmapPhi(
	.param .u64 .ptr .align 1 _Z13_clear_bitmapPhi_param_0,
	.param .u32 _Z13_clear_bitmapPhi_param_1
)
{
	.reg .pred 	%p<2>;
	.reg .b16 	%rs<2>;
	.reg .b32 	%r<6>;
	.reg .b64 	%rd<5>;

	ld.param.u64 	%rd1, [_Z13_clear_bitmapPhi_param_0];
	ld.param.u32 	%r2, [_Z13_clear_bitmapPhi_param_1];
	mov.u32 	%r3, %ctaid.x;
	mov.u32 	%r4, %ntid.x;
	mov.u32 	%r5, %tid.x;
	mad.lo.s32 	%r1, %r3, %r4, %r5;
	setp.ge.s32 	%p1, %r1, %r2;
	@%p1 bra 	$L__BB1_2;
	cvta.to.global.u64 	%rd2, %rd1;
	cvt.s64.s32 	%rd3, %r1;
	add.s64 	%rd4, %rd2, %rd3;
	mov.b16 	%rs1, 0;
	st.global.u8 	[%rd4], %rs1;
$L__BB1_2:
	ret;

}
	// .globl	_Z22_mark_bitmap_from_listPKiiPh
.visible .entry _Z22_mark_bitmap_from_listPKiiPh(
	.param .u64 .ptr .align 1 _Z22_mark_bitmap_from_listPKiiPh_param_0,
	.param .u32 _Z22_mark_bitmap_from_listPKiiPh_param_1,
	.param .u64 .ptr .align 1 _Z22_mark_bitmap_from_listPKiiPh_param_2
)
{


	ret;

}
	// .globl	_Z6k_pushPKiS0_S0_iPiS1_S1_i
.visible .entry _Z6k_pushPKiS0_S0_iPiS1_S1_i(
	.param .u64 .ptr .align 1 _Z6k_pushPKiS0_S0_iPiS1_S1_i_param_0,
	.param .u64 .ptr .align 1 _Z6k_pushPKiS0_S0_iPiS1_S1_i_param_1,
	.param .u64 .ptr .align 1 _Z6k_pushPKiS0_S0_iPiS1_S1_i_param_2,
	.param .u32 _Z6k_pushPKiS0_S0_iPiS1_S1_i_param_3,
	.param .u64 .ptr .align 1 _Z6k_pushPKiS0_S0_iPiS1_S1_i_param_4,
	.param .u64 .ptr .align 1 _Z6k_pushPKiS0_S0_iPiS1_S1_i_param_5,
	.param .u64 .ptr .align 1 _Z6k_pushPKiS0_S0_iPiS1_S1_i_param_6,
	.param .u32 _Z6k_pushPKiS0_S0_iPiS1_S1_i_param_7
)
{


	ret;

}
	// .globl	_Z6k_pullPKiS0_PKhPiS3_S3_ii
.visible .entry _Z6k_pullPKiS0_PKhPiS3_S3_ii(
	.param .u64 .ptr .align 1 _Z6k_pullPKiS0_PKhPiS3_S3_ii_param_0,
	.param .u64 .ptr .align 1 _Z6k_pullPKiS0_PKhPiS3_S3_ii_param_1,
	.param .u64 .ptr .align 1 _Z6k_pullPKiS0_PKhPiS3_S3_ii_param_2,
	.param .u64 .ptr .align 1 _Z6k_pullPKiS0_PKhPiS3_S3_ii_param_3,
	.param .u64 .ptr .align 1 _Z6k_pullPKiS0_PKhPiS3_S3_ii_param_4,
	.param .u64 .ptr .align 1 _Z6k_pullPKiS0_PKhPiS3_S3_ii_param_5,
	.param .u32 _Z6k_pullPKiS0_PKhPiS3_S3_ii_param_6,
	.param .u32 _Z6k_pullPKiS0_PKhPiS3_S3_ii_param_7
)
{


	ret;

}


// ===== COMPILED SASS (sm_100) =====

	.target	sm_100

	.elftype	@"ET_EXEC"


//--------------------- .note.nv.tkinfo           --------------------------
	.section	.note.nv.tkinfo,"",@"SHT_NOTE"
	.sectionflags	@"SHF_NOTE_NV_TKINFO"
	.tkinfo
        /*0018*/ 	.word	0x00000002
        /*0030*/ 	.string	""
        /*0030*/ 	.string	"ptxas"
        /*0030*/ 	.string	"Cuda compilation tools, release 13.0, V13.0.88"
        /*0030*/ 	.string	"Build cuda_13.0.r13.0/compiler.36424714_0"
        /*0030*/ 	.string	"-arch sm_100 -m 64 "



//--------------------- .note.nv.cuinfo           --------------------------
	.section	.note.nv.cuinfo,"",@"SHT_NOTE"
	.sectionflags	@"SHF_NOTE_NV_CUINFO"
        /*0018*/ 	.short	0x0002
        /*001a*/ 	.short	0x0064
        /*001c*/ 	.short	0x0082
	.zero		2


//--------------------- .nv.info                  --------------------------
	.section	.nv.info,"",@"SHT_CUDA_INFO"
	.align	4


	//----- nvinfo : EIATTR_REGCOUNT
	.align		4
        /*0000*/ 	.byte	0x04, 0x2f
        /*0002*/ 	.short	(.L_1 - .L_0)
	.align		4
.L_0:
        /*0004*/ 	.word	index@(_Z12_init_levelsPii)
        /*0008*/ 	.word	0x0000000a


	//----- nvinfo : EIATTR_FRAME_SIZE
	.align		4
.L_1:
        /*000c*/ 	.byte	0x04, 0x11
        /*000e*/ 	.short	(.L_3 - .L_2)
	.align		4
.L_2:
        /*0010*/ 	.word	index@(_Z12_init_levelsPii)
        /*0014*/ 	.word	0x00000000


	//----- nvinfo : EIATTR_REGCOUNT
	.align		4
.L_3:
        /*0018*/ 	.byte	0x04, 0x2f
        /*001a*/ 	.short	(.L_5 - .L_4)
	.align		4
.L_4:
        /*001c*/ 	.word	index@(_Z13_clear_bitmapPhi)
        /*0020*/ 	.word	0x00000006


	//----- nvinfo : EIATTR_FRAME_SIZE
	.align		4
.L_5:
        /*0024*/ 	.byte	0x04, 0x11
        /*0026*/ 	.short	(.L_7 - .L_6)
	.align		4
.L_6:
        /*0028*/ 	.word	index@(_Z13_clear_bitmapPhi)
        /*002c*/ 	.word	0x00000000


	//----- nvinfo : EIATTR_REGCOUNT
	.align		4
.L_7:
        /*0030*/ 	.byte	0x04, 0x2f
        /*0032*/ 	.short	(.L_9 - .L_8)
	.align		4
.L_8:
        /*0034*/ 	.word	index@(_Z22_mark_bitmap_from_listPKiiPh)
        /*0038*/ 	.word	0x00000004


	//----- nvinfo : EIATTR_FRAME_SIZE
	.align		4
.L_9:
        /*003c*/ 	.byte	0x04, 0x11
        /*003e*/ 	.short	(.L_11 - .L_10)
	.align		4
.L_10:
        /*0040*/ 	.word	index@(_Z22_mark_bitmap_from_listPKiiPh)
        /*0044*/ 	.word	0x00000000


	//----- nvinfo : EIATTR_REGCOUNT
	.align		4
.L_11:
        /*0048*/ 	.byte	0x04, 0x2f
        /*004a*/ 	.short	(.L_13 - .L_12)
	.align		4
.L_12:
        /*004c*/ 	.word	index@(_Z6k_pushPKiS0_S0_iPiS1_S1_i)
        /*0050*/ 	.word	0x00000004


	//----- nvinfo : EIATTR_FRAME_SIZE
	.align		4
.L_13:
        /*0054*/ 	.byte	0x04, 0x11
        /*0056*/ 	.short	(.L_15 - .L_14)
	.align		4
.L_14:
        /*0058*/ 	.word	index@(_Z6k_pushPKiS0_S0_iPiS1_S1_i)
        /*005c*/ 	.word	0x00000000


	//----- nvinfo : EIATTR_REGCOUNT
	.align		4
.L_15:
        /*0060*/ 	.byte	0x04, 0x2f
        /*0062*/ 	.short	(.L_17 - .L_16)
	.align		4
.L_16:
        /*0064*/ 	.word	index@(_Z6k_pullPKiS0_PKhPiS3_S3_ii)
        /*0068*/ 	.word	0x00000004


	//----- nvinfo : EIATTR_FRAME_SIZE
	.align		4
.L_17:
        /*006c*/ 	.byte	0x04, 0x11
        /*006e*/ 	.short	(.L_19 - .L_18)
	.align		4
.L_18:
        /*0070*/ 	.word	index@(_Z6k_pullPKiS0_PKhPiS3_S3_ii)
        /*0074*/ 	.word	0x00000000


	//----- nvinfo : EIATTR_MIN_STACK_SIZE
	.align		4
.L_19:
        /*0078*/ 	.byte	0x04, 0x12
        /*007a*/ 	.short	(.L_21 - .L_20)
	.align		4
.L_20:
        /*007c*/ 	.word	index@(_Z6k_pullPKiS0_PKhPiS3_S3_ii)
        /*0080*/ 	.word	0x00000000


	//----- nvinfo : EIATTR_MIN_STACK_SIZE
	.align		4
.L_21:
        /*0084*/ 	.byte	0x04, 0x12
        /*0086*/ 	.short	(.L_23 - .L_22)
	.align		4
.L_22:
        /*0088*/ 	.word	index@(_Z6k_pushPKiS0_S0_iPiS1_S1_i)
        /*008c*/ 	.word	0x00000000


	//----- nvinfo : EIATTR_MIN_STACK_SIZE
	.align		4
.L_23:
        /*0090*/ 	.byte	0x04, 0x12
        /*0092*/ 	.short	(.L_25 - .L_24)
	.align		4
.L_24:
        /*0094*/ 	.word	index@(_Z22_mark_bitmap_from_listPKiiPh)
        /*0098*/ 	.word	0x00000000


	//----- nvinfo : EIATTR_MIN_STACK_SIZE
	.align		4
.L_25:
        /*009c*/ 	.byte	0x04, 0x12
        /*009e*/ 	.short	(.L_27 - .L_26)
	.align		4
.L_26:
        /*00a0*/ 	.word	index@(_Z13_clear_bitmapPhi)
        /*00a4*/ 	.word	0x00000000


	//----- nvinfo : EIATTR_MIN_STACK_SIZE
	.align		4
.L_27:
        /*00a8*/ 	.byte	0x04, 0x12
        /*00aa*/ 	.short	(.L_29 - .L_28)
	.align		4
.L_28:
        /*00ac*/ 	.word	index@(_Z12_init_levelsPii)
        /*00b0*/ 	.word	0x00000000
.L_29:


//--------------------- .nv.compat                --------------------------
	.section	.nv.compat,"",@"SHT_CUDA_COMPAT_INFO"
	.align	4
        /*0000*/ 	.byte	0x02, 0x09, 0x00, 0x00, 0x02, 0x02, 0x01, 0x00, 0x02, 0x05, 0x05, 0x00, 0x03, 0x07, 0x01, 0x01
        /*0010*/ 	.byte	0x02, 0x03, 0x00, 0x00, 0x02, 0x06, 0x01, 0x00, 0x04, 0x0b, 0x08, 0x00, 0x09, 0x00, 0x00, 0x00
        /*0020*/ 	.byte	0x00, 0x00, 0x00, 0x00


//--------------------- .nv.info._Z6k_pullPKiS0_PKhPiS3_S3_ii --------------------------
	.section	.nv.info._Z6k_pullPKiS0_PKhPiS3_S3_ii,"",@"SHT_CUDA_INFO"
	.sectionflags	@""
	.align	4


	//----- nvinfo : EIATTR_CUDA_API_VERSION
	.align		4
        /*0000*/ 	.byte	0x04, 0x37
        /*0002*/ 	.short	(.L_31 - .L_30)
.L_30:
        /*0004*/ 	.word	0x00000082


	//----- nvinfo : EIATTR_KPARAM_INFO
	.align		4
.L_31:
        /*0008*/ 	.byte	0x04, 0x17
        /*000a*/ 	.short	(.L_33 - .L_32)
.L_32:
        /*000c*/ 	.word	0x00000000
        /*0010*/ 	.short	0x0007
        /*0012*/ 	.short	0x0034
        /*0014*/ 	.byte	0x00, 0xf0, 0x11, 0x00


	//----- nvinfo : EIATTR_KPARAM_INFO
	.align		4
.L_33:
        /*0018*/ 	.byte	0x04, 0x17
        /*001a*/ 	.short	(.L_35 - .L_34)
.L_34:
        /*001c*/ 	.word	0x00000000
        /*0020*/ 	.short	0x0006
        /*0022*/ 	.short	0x0030
        /*0024*/ 	.byte	0x00, 0xf0, 0x11, 0x00


	//----- nvinfo : EIATTR_KPARAM_INFO
	.align		4
.L_35:
        /*0028*/ 	.byte	0x04, 0x17
        /*002a*/ 	.short	(.L_37 - .L_36)
.L_36:
        /*002c*/ 	.word	0x00000000
        /*0030*/ 	.short	0x0005
        /*0032*/ 	.short	0x0028
        /*0034*/ 	.byte	0x00, 0xf5, 0x21, 0x00


	//----- nvinfo : EIATTR_KPARAM_INFO
	.align		4
.L_37:
        /*0038*/ 	.byte	0x04, 0x17
        /*003a*/ 	.short	(.L_39 - .L_38)
.L_38:
        /*003c*/ 	.word	0x00000000
        /*0040*/ 	.short	0x0004
        /*0042*/ 	.short	0x0020
        /*0044*/ 	.byte	0x00, 0xf5, 0x21, 0x00


	//----- nvinfo : EIATTR_KPARAM_INFO
	.align		4
.L_39:
        /*0048*/ 	.byte	0x04, 0x17
        /*004a*/ 	.short	(.L_41 - .L_40)
.L_40:
        /*004c*/ 	.word	0x00000000
        /*0050*/ 	.short	0x0003
        /*0052*/ 	.short	0x0018
        /*0054*/ 	.byte	0x00, 0xf5, 0x21, 0x00


	//----- nvinfo : EIATTR_KPARAM_INFO
	.align		4
.L_41:
        /*0058*/ 	.byte	0x04, 0x17
        /*005a*/ 	.short	(.L_43 - .L_42)
.L_42:
        /*005c*/ 	.word	0x00000000
        /*0060*/ 	.short	0x0002
        /*0062*/ 	.short	0x0010
        /*0064*/ 	.byte	0x00, 0xf5, 0x21, 0x00


	//----- nvinfo : EIATTR_KPARAM_INFO
	.align		4
.L_43:
        /*0068*/ 	.byte	0x04, 0x17
        /*006a*/ 	.short	(.L_45 - .L_44)
.L_44:
        /*006c*/ 	.word	0x00000000
        /*0070*/ 	.short	0x0001
        /*0072*/ 	.short	0x0008
        /*0074*/ 	.byte	0x00, 0xf5, 0x21, 0x00


	//----- nvinfo : EIATTR_KPARAM_INFO
	.align		4
.L_45:
        /*0078*/ 	.byte	0x04, 0x17
        /*007a*/ 	.short	(.L_47 - .L_46)
.L_46:
        /*007c*/ 	.word	0x00000000
        /*0080*/ 	.short	0x0000
        /*0082*/ 	.short	0x0000
        /*0084*/ 	.byte	0x00, 0xf5, 0x21, 0x00


	//----- nvinfo : EIATTR_SPARSE_MMA_MASK
	.align		4
.L_47:
        /*0088*/ 	.byte	0x03, 0x50
        /*008a*/ 	.short	0x0000


	//----- nvinfo : EIATTR_MAXREG_COUNT
	.align		4
        /*008c*/ 	.byte	0x03, 0x1b
        /*008e*/ 	.short	0x00ff


	//----- nvinfo : EIATTR_MERCURY_ISA_VERSION
	.align		4
        /*0090*/ 	.byte	0x03, 0x5f
        /*0092*/ 	.short	0x0101


	//----- nvinfo : EIATTR_VRC_CTA_INIT_COUNT
	.align		4
        /*0094*/ 	.byte	0x02, 0x4a
	.zero		1
	.zero		1


	//----- nvinfo : EIATTR_EXIT_INSTR_OFFSETS
	.align		4
        /*0098*/ 	.byte	0x04, 0x1c
        /*009a*/ 	.short	(.L_49 - .L_48)


	//   ....[0]....
.L_48:
        /*009c*/ 	.word	0x00000010


	//----- nvinfo : EIATTR_CBANK_PARAM_SIZE
	.align		4
.L_49:
        /*00a0*/ 	.byte	0x03, 0x19
        /*00a2*/ 	.short	0x0038


	//----- nvinfo : EIATTR_PARAM_CBANK
	.align		4
        /*00a4*/ 	.byte	0x04, 0x0a
        /*00a6*/ 	.short	(.L_51 - .L_50)
	.align		4
.L_50:
        /*00a8*/ 	.word	index@(.nv.constant0._Z6k_pullPKiS0_PKhPiS3_S3_ii)
        /*00ac*/ 	.short	0x0380
        /*00ae*/ 	.short	0x0038


	//----- nvinfo : EIATTR_SW_WAR
	.align		4
.L_51:
        /*00b0*/ 	.byte	0x04, 0x36
        /*00b2*/ 	.short	(.L_53 - .L_52)
.L_52:
        /*00b4*/ 	.word	0x00000008
.L_53:


//--------------------- .nv.info._Z6k_pushPKiS0_S0_iPiS1_S1_i --------------------------
	.section	.nv.info._Z6k_pushPKiS0_S0_iPiS1_S1_i,"",@"SHT_CUDA_INFO"
	.sectionflags	@""
	.align	4


	//----- nvinfo : EIATTR_CUDA_API_VERSION
	.align		4
        /*0000*/ 	.byte	0x04, 0x37
        /*0002*/ 	.short	(.L_55 - .L_54)
.L_54:
        /*0004*/ 	.word	0x00000082


	//----- nvinfo : EIATTR_KPARAM_INFO
	.align		4
.L_55:
        /*0008*/ 	.byte	0x04, 0x17
        /*000a*/ 	.short	(.L_57 - .L_56)
.L_56:
        /*000c*/ 	.word	0x00000000
        /*0010*/ 	.short	0x0007
        /*0012*/ 	.short	0x0038
        /*0014*/ 	.byte	0x00, 0xf0, 0x11, 0x00


	//----- nvinfo : EIATTR_KPARAM_INFO
	.align		4
.L_57:
        /*0018*/ 	.byte	0x04, 0x17
        /*001a*/ 	.short	(.L_59 - .L_58)
.L_58:
        /*001c*/ 	.word	0x00000000
        /*0020*/ 	.short	0x0006
        /*0022*/ 	.short	0x0030
        /*0024*/ 	.byte	0x00, 0xf5, 0x21, 0x00


	//----- nvinfo : EIATTR_KPARAM_INFO
	.align		4
.L_59:
        /*0028*/ 	.byte	0x04, 0x17
        /*002a*/ 	.short	(.L_61 - .L_60)
.L_60:
        /*002c*/ 	.word	0x00000000
        /*0030*/ 	.short	0x0005
        /*0032*/ 	.short	0x0028
        /*0034*/ 	.byte	0x00, 0xf5, 0x21, 0x00


	//----- nvinfo : EIATTR_KPARAM_INFO
	.align		4
.L_61:
        /*0038*/ 	.byte	0x04, 0x17
        /*003a*/ 	.short	(.L_63 - .L_62)
.L_62:
        /*003c*/ 	.word	0x00000000
        /*0040*/ 	.short	0x0004
        /*0042*/ 	.short	0x0020
        /*0044*/ 	.byte	0x00, 0xf5, 0x21, 0x00


	//----- nvinfo : EIATTR_KPARAM_INFO
	.align		4
.L_63:
        /*0048*/ 	.byte	0x04, 0x17
        /*004a*/ 	.short	(.L_65 - .L_64)
.L_64:
        /*004c*/ 	.word	0x00000000
        /*0050*/ 	.short	0x0003
        /*0052*/ 	.short	0x0018
        /*0054*/ 	.byte	0x00, 0xf0, 0x11, 0x00


	//----- nvinfo : EIATTR_KPARAM_INFO
	.align		4
.L_65:
        /*0058*/ 	.byte	0x04, 0x17
        /*005a*/ 	.short	(.L_67 - .L_66)
.L_66:
        /*005c*/ 	.word	0x00000000
        /*0060*/ 	.short	0x0002
        /*0062*/ 	.short	0x0010
        /*0064*/ 	.byte	0x00, 0xf5, 0x21, 0x00


	//----- nvinfo : EIATTR_KPARAM_INFO
	.align		4
.L_67:
        /*0068*/ 	.byte	0x04, 0x17
        /*006a*/ 	.short	(.L_69 - .L_68)
.L_68:
        /*006c*/ 	.word	0x00000000
        /*0070*/ 	.short	0x0001
        /*0072*/ 	.short	0x0008
        /*0074*/ 	.byte	0x00, 0xf5, 0x21, 0x00


	//----- nvinfo : EIATTR_KPARAM_INFO
	.align		4
.L_69:
        /*0078*/ 	.byte	0x04, 0x17
        /*007a*/ 	.short	(.L_71 - .L_70)
.L_70:
        /*007c*/ 	.word	0x00000000
        /*0080*/ 	.short	0x0000
        /*0082*/ 	.short	0x0000
        /*0084*/ 	.byte	0x00, 0xf5, 0x21, 0x00


	//----- nvinfo : EIATTR_SPARSE_MMA_MASK
	.align		4
.L_71:
        /*0088*/ 	.byte	0x03, 0x50
        /*008a*/ 	.short	0x0000


	//----- nvinfo : EIATTR_MAXREG_COUNT
	.align		4
        /*008c*/ 	.byte	0x03, 0x1b
        /*008e*/ 	.short	0x00ff


	//----- nvinfo : EIATTR_MERCURY_ISA_VERSION
	.align		4
        /*0090*/ 	.byte	0x03, 0x5f
        /*0092*/ 	.short	0x0101


	//----- nvinfo : EIATTR_VRC_CTA_INIT_COUNT
	.align		4
        /*0094*/ 	.byte	0x02, 0x4a
	.zero		1
	.zero		1


	//----- nvinfo : EIATTR_EXIT_INSTR_OFFSETS
	.align		4
        /*0098*/ 	.byte	0x04, 0x1c
        /*009a*/ 	.short	(.L_73 - .L_72)


	//   ....[0]....
.L_72:
        /*009c*/ 	.word	0x00000010


	//----- nvinfo : EIATTR_CBANK_PARAM_SIZE
	.align		4
.L_73:
        /*00a0*/ 	.byte	0x03, 0x19
        /*00a2*/ 	.short	0x003c


	//----- nvinfo : EIATTR_PARAM_CBANK
	.align		4
        /*00a4*/ 	.byte	0x04, 0x0a
        /*00a6*/ 	.short	(.L_75 - .L_74)
	.align		4
.L_74:
        /*00a8*/ 	.word	index@(.nv.constant0._Z6k_pushPKiS0_S0_iPiS1_S1_i)
        /*00ac*/ 	.short	0x0380
        /*00ae*/ 	.short	0x003c


	//----- nvinfo : EIATTR_SW_WAR
	.align		4
.L_75:
        /*00b0*/ 	.byte	0x04, 0x36
        /*00b2*/ 	.short	(.L_77 - .L_76)
.L_76:
        /*00b4*/ 	.word	0x00000008
.L_77:


//--------------------- .nv.info._Z22_mark_bitmap_from_listPKiiPh --------------------------
	.section	.nv.info._Z22_mark_bitmap_from_listPKiiPh,"",@"SHT_CUDA_INFO"
	.sectionflags	@""
	.align	4


	//----- nvinfo : EIATTR_CUDA_API_VERSION
	.align		4
        /*0000*/ 	.byte	0x04, 0x37
        /*0002*/ 	.short	(.L_79 - .L_78)
.L_78:
        /*0004*/ 	.word	0x00000082


	//----- nvinfo : EIATTR_KPARAM_INFO
	.align		4
.L_79:
        /*0008*/ 	.byte	0x04, 0x17
        /*000a*/ 	.short	(.L_81 - .L_80)
.L_80:
        /*000c*/ 	.word	0x00000000
        /*0010*/ 	.short	0x0002
        /*0012*/ 	.short	0x0010
        /*0014*/ 	.byte	0x00, 0xf5, 0x21, 0x00


	//----- nvinfo : EIATTR_KPARAM_INFO
	.align		4
.L_81:
        /*0018*/ 	.byte	0x04, 0x17
        /*001a*/ 	.short	(.L_83 - .L_82)
.L_82:
        /*001c*/ 	.word	0x00000000
        /*0020*/ 	.short	0x0001
        /*0022*/ 	.short	0x0008
        /*0024*/ 	.byte	0x00, 0xf0, 0x11, 0x00


	//----- nvinfo : EIATTR_KPARAM_INFO
	.align		4
.L_83:
        /*0028*/ 	.byte	0x04, 0x17
        /*002a*/ 	.short	(.L_85 - .L_84)
.L_84:
        /*002c*/ 	.word	0x00000000
        /*0030*/ 	.short	0x0000
        /*0032*/ 	.short	0x0000
        /*0034*/ 	.byte	0x00, 0xf5, 0x21, 0x00


	//----- nvinfo : EIATTR_SPARSE_MMA_MASK
	.align		4
.L_85:
        /*0038*/ 	.byte	0x03, 0x50
        /*003a*/ 	.short	0x0000


	//----- nvinfo : EIATTR_MAXREG_COUNT
	.align		4
        /*003c*/ 	.byte	0x03, 0x1b
        /*003e*/ 	.short	0x00ff


	//----- nvinfo : EIATTR_MERCURY_ISA_VERSION
	.align		4
        /*0040*/ 	.byte	0x03, 0x5f
        /*0042*/ 	.short	0x0101


	//----- nvinfo : EIATTR_VRC_CTA_INIT_COUNT
	.align		4
        /*0044*/ 	.byte	0x02, 0x4a
	.zero		1
	.zero		1


	//----- nvinfo : EIATTR_EXIT_INSTR_OFFSETS
	.align		4
        /*0048*/ 	.byte	0x04, 0x1c
        /*004a*/ 	.short	(.L_87 - .L_86)


	//   ....[0]....
.L_86:
        /*004c*/ 	.word	0x00000010


	//----- nvinfo : EIATTR_CBANK_PARAM_SIZE
	.align		4
.L_87:
        /*0050*/ 	.byte	0x03, 0x19
        /*0052*/ 	.short	0x0018


	//----- nvinfo : EIATTR_PARAM_CBANK
	.align		4
        /*0054*/ 	.byte	0x04, 0x0a
        /*0056*/ 	.short	(.L_89 - .L_88)
	.align		4
.L_88:
        /*0058*/ 	.word	index@(.nv.constant0._Z22_mark_bitmap_from_listPKiiPh)
        /*005c*/ 	.short	0x0380
        /*005e*/ 	.short	0x0018


	//----- nvinfo : EIATTR_SW_WAR
	.align		4
.L_89:
        /*0060*/ 	.byte	0x04, 0x36
        /*0062*/ 	.short	(.L_91 - .L_90)
.L_90:
        /*0064*/ 	.word	0x00000008
.L_91:


//--------------------- .nv.info._Z13_clear_bitmapPhi --------------------------
	.section	.nv.info._Z13_clear_bitmapPhi,"",@"SHT_CUDA_INFO"
	.sectionflags	@""
	.align	4


	//----- nvinfo : EIATTR_CUDA_API_VERSION
	.align		4
        /*0000*/ 	.byte	0x04, 0x37
        /*0002*/ 	.short	(.L_93 - .L_92)
.L_92:
        /*0004*/ 	.word	0x00000082


	//----- nvinfo : EIATTR_KPARAM_INFO
	.align		4
.L_93:
        /*0008*/ 	.byte	0x04, 0x17
        /*000a*/ 	.short	(.L_95 - .L_94)
.L_94:
        /*000c*/ 	.word	0x00000000
        /*0010*/ 	.short	0x0001
        /*0012*/ 	.short	0x0008
        /*0014*/ 	.byte	0x00, 0xf0, 0x11, 0x00


	//----- nvinfo : EIATTR_KPARAM_INFO
	.align		4
.L_95:
        /*0018*/ 	.byte	0x04, 0x17
        /*001a*/ 	.short	(.L_97 - .L_96)
.L_96:
        /*001c*/ 	.word	0x00000000
        /*0020*/ 	.short	0x0000
        /*0022*/ 	.short	0x0000
        /*0024*/ 	.byte	0x00, 0xf5, 0x21, 0x00


	//----- nvinfo : EIATTR_SPARSE_MMA_MASK
	.align		4
.L_97:
        /*0028*/ 	.byte	0x03, 0x50
        /*002a*/ 	.short	0x0000


	//----- nvinfo : EIATTR_MAXREG_COUNT
	.align		4
        /*002c*/ 	.byte	0x03, 0x1b
        /*002e*/ 	.short	0x00ff


	//----- nvinfo : EIATTR_MERCURY_ISA_VERSION
	.align		4
        /*0030*/ 	.byte	0x03, 0x5f
        /*0032*/ 	.short	0x0101


	//----- nvinfo : EIATTR_VRC_CTA_INIT_COUNT
	.align		4
        /*0034*/ 	.byte	0x02, 0x4a
	.zero		1
	.zero		1


	//----- nvinfo : EIATTR_EXIT_INSTR_OFFSETS
	.align		4
        /*0038*/ 	.byte	0x04, 0x1c
        /*003a*/ 	.short	(.L_99 - .L_98)


	//   ....[0]....
.L_98:
        /*003c*/ 	.word	0x00000070


	//   ....[1]....
        /*0040*/ 	.word	0x000000d0


	//----- nvinfo : EIATTR_CBANK_PARAM_SIZE
	.align		4
.L_99:
        /*0044*/ 	.byte	0x03, 0x19
        /*0046*/ 	.short	0x000c


	//----- nvinfo : EIATTR_PARAM_CBANK
	.align		4
        /*0048*/ 	.byte	0x04, 0x0a
        /*004a*/ 	.short	(.L_101 - .L_100)
	.align		4
.L_100:
        /*004c*/ 	.word	index@(.nv.constant0._Z13_clear_bitmapPhi)
        /*0050*/ 	.short	0x0380
        /*0052*/ 	.short	0x000c


	//----- nvinfo : EIATTR_SW_WAR
	.align		4
.L_101:
        /*0054*/ 	.byte	0x04, 0x36
        /*0056*/ 	.short	(.L_103 - .L_102)
.L_102:
        /*0058*/ 	.word	0x00000008
.L_103:


//--------------------- .nv.info._Z12_init_levelsPii --------------------------
	.section	.nv.info._Z12_init_levelsPii,"",@"SHT_CUDA_INFO"
	.sectionflags	@""
	.align	4


	//----- nvinfo : EIATTR_CUDA_API_VERSION
	.align		4
        /*0000*/ 	.byte	0x04, 0x37
        /*0002*/ 	.short	(.L_105 - .L_104)
.L_104:
        /*0004*/ 	.word	0x00000082


	//----- nvinfo : EIATTR_KPARAM_INFO
	.align		4
.L_105:
        /*0008*/ 	.byte	0x04, 0x17
        /*000a*/ 	.short	(.L_107 - .L_106)
.L_106:
        /*000c*/ 	.word	0x00000000
        /*0010*/ 	.short	0x0001
        /*0012*/ 	.short	0x0008
        /*0014*/ 	.byte	0x00, 0xf0, 0x11, 0x00


	//----- nvinfo : EIATTR_KPARAM_INFO
	.align		4
.L_107:
        /*0018*/ 	.byte	0x04, 0x17
        /*001a*/ 	.short	(.L_109 - .L_108)
.L_108:
        /*001c*/ 	.word	0x00000000
        /*0020*/ 	.short	0x0000
        /*0022*/ 	.short	0x0000
        /*0024*/ 	.byte	0x00, 0xf5, 0x21, 0x00


	//----- nvinfo : EIATTR_SPARSE_MMA_MASK
	.align		4
.L_109:
        /*0028*/ 	.byte	0x03, 0x50
        /*002a*/ 	.short	0x0000


	//----- nvinfo : EIATTR_MAXREG_COUNT
	.align		4
        /*002c*/ 	.byte	0x03, 0x1b
        /*002e*/ 	.short	0x00ff


	//----- nvinfo : EIATTR_MERCURY_ISA_VERSION
	.align		4
        /*0030*/ 	.byte	0x03, 0x5f
        /*0032*/ 	.short	0x0101


	//----- nvinfo : EIATTR_VRC_CTA_INIT_COUNT
	.align		4
        /*0034*/ 	.byte	0x02, 0x4a
	.zero		1
	.zero		1


	//----- nvinfo : EIATTR_EXIT_INSTR_OFFSETS
	.align		4
        /*0038*/ 	.byte	0x04, 0x1c
        /*003a*/ 	.short	(.L_111 - .L_110)


	//   ....[0]....
.L_110:
        /*003c*/ 	.word	0x00000070


	//   ....[1]....
        /*0040*/ 	.word	0x000000d0


	//----- nvinfo : EIATTR_CBANK_PARAM_SIZE
	.align		4
.L_111:
        /*0044*/ 	.byte	0x03, 0x19
        /*0046*/ 	.short	0x000c


	//----- nvinfo : EIATTR_PARAM_CBANK
	.align		4
        /*0048*/ 	.byte	0x04, 0x0a
        /*004a*/ 	.short	(.L_113 - .L_112)
	.align		4
.L_112:
        /*004c*/ 	.word	index@(.nv.constant0._Z12_init_levelsPii)
        /*0050*/ 	.short	0x0380
        /*0052*/ 	.short	0x000c


	//----- nvinfo : EIATTR_SW_WAR
	.align		4
.L_113:
        /*0054*/ 	.byte	0x04, 0x36
        /*0056*/ 	.short	(.L_115 - .L_114)
.L_114:
        /*0058*/ 	.word	0x00000008
.L_115:


//--------------------- .nv.callgraph             --------------------------
	.section	.nv.callgraph,"",@"SHT_CUDA_CALLGRAPH"
	.align	4
	.sectionentsize	8
	.align		4
        /*0000*/ 	.word	0x00000000
	.align		4
        /*0004*/ 	.word	0xffffffff
	.align		4
        /*0008*/ 	.word	0x00000000
	.align		4
        /*000c*/ 	.word	0xfffffffe
	.align		4
        /*0010*/ 	.word	0x00000000
	.align		4
        /*0014*/ 	.word	0xfffffffd
	.align		4
        /*0018*/ 	.word	0x00000000
	.align		4
        /*001c*/ 	.word	0xfffffffc


//--------------------- .text._Z6k_pullPKiS0_PKhPiS3_S3_ii --------------------------
	.section	.text._Z6k_pullPKiS0_PKhPiS3_S3_ii,"ax",@progbits
	.align	128
        .global         _Z6k_pullPKiS0_PKhPiS3_S3_ii
        .type           _Z6k_pullPKiS0_PKhPiS3_S3_ii,@function
        .size           _Z6k_pullPKiS0_PKhPiS3_S3_ii,(.L_x_5 - _Z6k_pullPKiS0_PKhPiS3_S3_ii)
        .other          _Z6k_pullPKiS0_PKhPiS3_S3_ii,@"STO_CUDA_ENTRY STV_DEFAULT"
_Z6k_pullPKiS0_PKhPiS3_S3_ii:
.text._Z6k_pullPKiS0_PKhPiS3_S3_ii:
[----:B------:R-:W-:Y:S01]  /*0000*/  LDC R1, c[0x0][0x37c] ;  /* 0x0000df00ff017b82 */ /* 0x000fe20000000800 */
[----:B------:R-:W-:Y:S05]  /*0010*/  EXIT ;  /* 0x000000000000794d */ /* 0x000fea0003800000 */
.L_x_0:
[----:B------:R-:W-:-:S00]  /*0020*/  BRA `(.L_x_0) ;  /* 0xfffffffc00fc7947 */ /* 0x000fc0000383ffff */
[----:B------:R-:W-:-:S00]  /*0030*/  NOP ;  /* 0x0000000000007918 */ /* 0x000fc00000000000 */
        /* <DEDUP_REMOVED lines=12> */
.L_x_5:


//--------------------- .text._Z6k_pushPKiS0_S0_iPiS1_S1_i --------------------------
	.section	.text._Z6k_pushPKiS0_S0_iPiS1_S1_i,"ax",@progbits
	.align	128
        .global         _Z6k_pushPKiS0_S0_iPiS1_S1_i
        .type           _Z6k_pushPKiS0_S0_iPiS1_S1_i,@function
        .size           _Z6k_pushPKiS0_S0_iPiS1_S1_i,(.L_x_6 - _Z6k_pushPKiS0_S0_iPiS1_S1_i)
        .other          _Z6k_pushPKiS0_S0_iPiS1_S1_i,@"STO_CUDA_ENTRY STV_DEFAULT"
_Z6k_pushPKiS0_S0_iPiS1_S1_i:
.text._Z6k_pushPKiS0_S0_iPiS1_S1_i:
[----:B------:R-:W-:Y:S01]  /*0000*/  LDC R1, c[0x0][0x37c] ;  /* 0x0000df00ff017b82 */ /* 0x000fe20000000800 */
[----:B------:R-:W-:Y:S05]  /*0010*/  EXIT ;  /* 0x000000000000794d */ /* 0x000fea0003800000 */
.L_x_1:
        /* <DEDUP_REMOVED lines=14> */
.L_x_6:


//--------------------- .text._Z22_mark_bitmap_from_listPKiiPh --------------------------
	.section	.text._Z22_mark_bitmap_from_listPKiiPh,"ax",@progbits
	.align	128
        .global         _Z22_mark_bitmap_from_listPKiiPh
        .type           _Z22_mark_bitmap_from_listPKiiPh,@function
        .size           _Z22_mark_bitmap_from_listPKiiPh,(.L_x_7 - _Z22_mark_bitmap_from_listPKiiPh)
        .other          _Z22_mark_bitmap_from_listPKiiPh,@"STO_CUDA_ENTRY STV_DEFAULT"
_Z22_mark_bitmap_from_listPKiiPh:
.text._Z22_mark_bitmap_from_listPKiiPh:
[----:B------:R-:W-:Y:S01]  /*0000*/  LDC R1, c[0x0][0x37c] ;  /* 0x0000df00ff017b82 */ /* 0x000fe20000000800 */
[----:B------:R-:W-:Y:S05]  /*0010*/  EXIT ;  /* 0x000000000000794d */ /* 0x000fea0003800000 */
.L_x_2:
        /* <DEDUP_REMOVED lines=14> */
.L_x_7:


//--------------------- .text._Z13_clear_bitmapPhi --------------------------
	.section	.text._Z13_clear_bitmapPhi,"ax",@progbits
	.align	128
        .global         _Z13_clear_bitmapPhi
        .type           _Z13_clear_bitmapPhi,@function
        .size           _Z13_clear_bitmapPhi,(.L_x_8 - _Z13_clear_bitmapPhi)
        .other          _Z13_clear_bitmapPhi,@"STO_CUDA_ENTRY STV_DEFAULT"
_Z13_clear_bitmapPhi:
.text._Z13_clear_bitmapPhi:
[----:B------:R-:W-:Y:S01]  /*0000*/  LDC R1, c[0x0][0x37c] ;  /* 0x0000df00ff017b82 */ /* 0x000fe20000000800 */
[----:B------:R-:W0:Y:S07]  /*0010*/  S2R R3, SR_TID.X ;  /* 0x0000000000037919 */ /* 0x000e2e0000002100 */
[----:B------:R-:W0:Y:S01]  /*0020*/  S2UR UR4, SR_CTAID.X ;  /* 0x00000000000479c3 */ /* 0x000e220000002500 */
[----:B------:R-:W1:Y:S07]  /*0030*/  LDCU UR5, c[0x0][0x388] ;  /* 0x00007100ff0577ac */ /* 0x000e6e0008000800 */
[----:B------:R-:W0:Y:S02]  /*0040*/  LDC R0, c[0x0][0x360] ;  /* 0x0000d800ff007b82 */ /* 0x000e240000000800 */
[----:B0-----:R-:W-:-:S05]  /*0050*/  IMAD R0, R0, UR4, R3 ;  /* 0x0000000400007c24 */ /* 0x001fca000f8e0203 */
[----:B-1----:R-:W-:-:S13]  /*0060*/  ISETP.GE.AND P0, PT, R0, UR5, PT ;  /* 0x0000000500007c0c */ /* 0x002fda000bf06270 */
[----:B------:R-:W-:Y:S05]  /*0070*/  @P0 EXIT ;  /* 0x000000000000094d */ /* 0x000fea0003800000 */
[----:B------:R-:W0:Y:S01]  /*0080*/  LDCU.64 UR6, c[0x0][0x380] ;  /* 0x00007000ff0677ac */ /* 0x000e220008000a00 */
[----:B------:R-:W1:Y:S01]  /*0090*/  LDCU.64 UR4, c[0x0][0x358] ;  /* 0x00006b00ff0477ac */ /* 0x000e620008000a00 */
[----:B0-----:R-:W-:-:S04]  /*00a0*/  IADD3 R2, P0, PT, R0, UR6, RZ ;  /* 0x0000000600027c10 */ /* 0x001fc8000ff1e0ff */
[----:B------:R-:W-:-:S05]  /*00b0*/  LEA.HI.X.SX32 R3, R0, UR7, 0x1, P0 ;  /* 0x0000000700037c11 */ /* 0x000fca00080f0eff */
[----:B-1----:R-:W-:Y:S01]  /*00c0*/  STG.E.U8 desc[UR4][R2.64], RZ ;  /* 0x000000ff02007986 */ /* 0x002fe2000c101104 */
[----:B------:R-:W-:Y:S05]  /*00d0*/  EXIT ;  /* 0x000000000000794d */ /* 0x000fea0003800000 */
.L_x_3:
        /* <DEDUP_REMOVED lines=10> */
.L_x_8:


//--------------------- .text._Z12_init_levelsPii --------------------------
	.section	.text._Z12_init_levelsPii,"ax",@progbits
	.align	128
        .global         _Z12_init_levelsPii
        .type           _Z12_init_levelsPii,@function
        .size           _Z12_init_levelsPii,(.L_x_9 - _Z12_init_levelsPii)
        .other          _Z12_init_levelsPii,@"STO_CUDA_ENTRY STV_DEFAULT"
_Z12_init_levelsPii:
.text._Z12_init_levelsPii:
        /* <DEDUP_REMOVED lines=8> */
[----:B------:R-:W0:Y:S01]  /*0080*/  LDC.64 R2, c[0x0][0x380] ;  /* 0x0000e000ff027b82 */ /* 0x000e220000000a00 */
[----:B------:R-:W1:Y:S01]  /*0090*/  LDCU.64 UR4, c[0x0][0x358] ;  /* 0x00006b00ff0477ac */ /* 0x000e620008000a00 */
[----:B------:R-:W-:Y:S02]  /*00a0*/  HFMA2 R7, -RZ, RZ, 1.8115234375, 1.8115234375 ;  /* 0x3f3f3f3fff077431 */ /* 0x000fe400000001ff */
[----:B0-----:R-:W-:-:S05]  /*00b0*/  IMAD.WIDE R2, R5, 0x4, R2 ;  /* 0x0000000405027825 */ /* 0x001fca00078e0202 */
[----:B-1----:R-:W-:Y:S01]  /*00c0*/  STG.E desc[UR4][R2.64], R7 ;  /* 0x0000000702007986 */ /* 0x002fe2000c101904 */
[----:B------:R-:W-:Y:S05]  /*00d0*/  EXIT ;  /* 0x000000000000794d */ /* 0x000fea0003800000 */
.L_x_4:
        /* <DEDUP_REMOVED lines=10> */
.L_x_9:


//--------------------- .nv.shared.reserved.0     --------------------------
	.section	.nv.shared.reserved.0,"aw",@nobits
	.weak		__nv_reservedSMEM_offset_0_alias
	.size		__nv_reservedSMEM_offset_0_alias, 0, 64
	.other		__nv_reservedSMEM_offset_0_alias,@"STO_CUDA_RESERVED_SHARED STV_DEFAULT"
__nv_reservedSMEM_offset_0_alias:
	.zero		0
	.zero		64


//--------------------- .nv.constant0._Z6k_pullPKiS0_PKhPiS3_S3_ii --------------------------
	.section	.nv.constant0._Z6k_pullPKiS0_PKhPiS3_S3_ii,"a",@progbits
	.sectionflags	@""
	.align	4
.nv.constant0._Z6k_pullPKiS0_PKhPiS3_S3_ii:
	.zero		952


//--------------------- .nv.constant0._Z6k_pushPKiS0_S0_iPiS1_S1_i --------------------------
	.section	.nv.constant0._Z6k_pushPKiS0_S0_iPiS1_S1_i,"a",@progbits
	.sectionflags	@""
	.align	4
.nv.constant0._Z6k_pushPKiS0_S0_iPiS1_S1_i:
	.zero		956


//--------------------- .nv.constant0._Z22_mark_bitmap_from_listPKiiPh --------------------------
	.section	.nv.constant0._Z22_mark_bitmap_from_listPKiiPh,"a",@progbits
	.sectionflags	@""
	.align	4
.nv.constant0._Z22_mark_bitmap_from_listPKiiPh:
	.zero		920


//--------------------- .nv.constant0._Z13_clear_bitmapPhi --------------------------
	.section	.nv.constant0._Z13_clear_bitmapPhi,"a",@progbits
	.sectionflags	@""
	.align	4
.nv.constant0._Z13_clear_bitmapPhi:
	.zero		908


//--------------------- .nv.constant0._Z12_init_levelsPii --------------------------
	.section	.nv.constant0._Z12_init_levelsPii,"a",@progbits
	.sectionflags	@""
	.align	4
.nv.constant0._Z12_init_levelsPii:
	.zero		908


//--------------------- SYMBOLS --------------------------

	.type		.nv.reservedSmem.offset0,@object
	.size		.nv.reservedSmem.offset0,0x4
